//
// Generated by NVIDIA NVVM Compiler
//
// Compiler Build ID: CL-36424714
// Cuda compilation tools, release 13.0, V13.0.88
// Based on NVVM 20.0.0
//

.version 9.0
.target sm_100
.address_size 64

	// .globl	_Z13pinned_kernelPKdPdm
// _ZZ13pinned_kernelPKdPdmE4tile has been demoted

.visible .entry _Z13pinned_kernelPKdPdm(
	.param .u64 .ptr .align 1 _Z13pinned_kernelPKdPdm_param_0,
	.param .u64 .ptr .align 1 _Z13pinned_kernelPKdPdm_param_1,
	.param .u64 _Z13pinned_kernelPKdPdm_param_2
)
{
	.reg .pred 	%p<38>;
	.reg .b32 	%r<94>;
	.reg .b64 	%rd<79>;
	.reg .b64 	%fd<37>;
	// demoted variable
	.shared .align 8 .b8 _ZZ13pinned_kernelPKdPdmE4tile[14400];
	ld.param.u64 	%rd20, [_Z13pinned_kernelPKdPdm_param_0];
	ld.param.u64 	%rd21, [_Z13pinned_kernelPKdPdm_param_2];
	cvta.to.global.u64 	%rd1, %rd20;
	mov.u32 	%r11, %ctaid.x;
	mov.u32 	%r12, %tid.x;
	shl.b32 	%r13, %r11, 4;
	shl.b32 	%r1, %r12, 1;
	add.s32 	%r14, %r13, %r1;
	or.b32  	%r15, %r14, 1;
	mov.u32 	%r16, %ctaid.y;
	shl.b32 	%r17, %r16, 3;
	mov.u32 	%r2, %tid.y;
	add.s32 	%r18, %r17, %r2;
	add.s32 	%r19, %r18, 1;
	mov.u32 	%r20, %ctaid.z;
	shl.b32 	%r21, %r20, 3;
	mov.u32 	%r22, %tid.z;
	add.s32 	%r4, %r21, %r22;
	add.s32 	%r23, %r4, 1;
	cvt.u64.u32 	%rd2, %r23;
	cvt.u64.u32 	%rd3, %r19;
	max.u64 	%rd22, %rd2, %rd3;
	setp.lt.u64 	%p1, %rd22, %rd21;
	cvt.s64.s32 	%rd4, %r15;
	mad.lo.s64 	%rd23, %rd21, %rd2, %rd3;
	cvt.s64.s32 	%rd5, %r14;
	mul.lo.s64 	%rd6, %rd23, %rd21;
	add.s64 	%rd7, %rd6, %rd5;
	mov.u32 	%r24, _ZZ13pinned_kernelPKdPdmE4tile;
	mad.lo.s32 	%r25, %r22, 1440, %r24;
	mad.lo.s32 	%r26, %r2, 144, %r25;
	shl.b32 	%r27, %r12, 4;
	add.s32 	%r28, %r26, %r27;
	add.s32 	%r5, %r28, 1584;
	max.u64 	%rd24, %rd4, %rd22;
	setp.ge.u64 	%p3, %rd24, %rd21;
	@%p3 bra 	$L__BB0_2;
	shl.b64 	%rd26, %rd7, 3;
	add.s64 	%rd27, %rd1, %rd26;
	ld.global.f64 	%fd1, [%rd27+8];
	st.shared.f64 	[%r5+8], %fd1;
	bra.uni 	$L__BB0_3;
$L__BB0_2:
	mov.b64 	%rd25, 0;
	st.shared.u64 	[%r5+8], %rd25;
$L__BB0_3:
	cvt.u32.u64 	%r29, %rd5;
	add.s32 	%r30, %r29, 2;
	cvt.s64.s32 	%rd8, %r30;
	setp.le.u64 	%p4, %rd21, %rd8;
	not.pred 	%p5, %p1;
	or.pred  	%p6, %p5, %p4;
	@%p6 bra 	$L__BB0_5;
	shl.b64 	%rd29, %rd7, 3;
	add.s64 	%rd30, %rd1, %rd29;
	ld.global.f64 	%fd2, [%rd30+16];
	st.shared.f64 	[%r5+16], %fd2;
	bra.uni 	$L__BB0_6;
$L__BB0_5:
	mov.b64 	%rd28, 0;
	st.shared.u64 	[%r5+16], %rd28;
$L__BB0_6:
	setp.eq.s32 	%p7, %r12, 7;
	@%p7 bra 	$L__BB0_11;
	setp.ne.s32 	%p8, %r12, 0;
	@%p8 bra 	$L__BB0_14;
	setp.lt.s32 	%p10, %r29, 0;
	setp.ge.u64 	%p11, %rd22, %rd21;
	or.pred  	%p12, %p11, %p10;
	@%p12 bra 	$L__BB0_10;
	shl.b64 	%rd40, %rd7, 3;
	add.s64 	%rd41, %rd1, %rd40;
	ld.global.f64 	%fd4, [%rd41];
	mov.u32 	%r40, _ZZ13pinned_kernelPKdPdmE4tile;
	mad.lo.s32 	%r41, %r22, 1440, %r40;
	mad.lo.s32 	%r42, %r2, 144, %r41;
	st.shared.f64 	[%r42+1584], %fd4;
	bra.uni 	$L__BB0_14;
$L__BB0_10:
	mov.u32 	%r36, _ZZ13pinned_kernelPKdPdmE4tile;
	mad.lo.s32 	%r37, %r22, 1440, %r36;
	mad.lo.s32 	%r38, %r2, 144, %r37;
	mov.b64 	%rd38, 0;
	st.shared.u64 	[%r38+1584], %rd38;
	bra.uni 	$L__BB0_14;
$L__BB0_11:
	add.s32 	%r33, %r29, 3;
	cvt.s64.s32 	%rd31, %r33;
	max.u64 	%rd32, %rd31, %rd2;
	max.u64 	%rd33, %rd3, %rd32;
	setp.ge.u64 	%p9, %rd33, %rd21;
	@%p9 bra 	$L__BB0_13;
	shl.b64 	%rd35, %rd7, 3;
	add.s64 	%rd36, %rd1, %rd35;
	ld.global.f64 	%fd3, [%rd36+24];
	st.shared.f64 	[%r5+24], %fd3;
	bra.uni 	$L__BB0_14;
$L__BB0_13:
	mov.b64 	%rd34, 0;
	st.shared.u64 	[%r5+24], %rd34;
$L__BB0_14:
	mul.lo.s64 	%rd9, %rd21, %rd2;
	setp.eq.s32 	%p13, %r2, 7;
	@%p13 bra 	$L__BB0_24;
	setp.ne.s32 	%p14, %r2, 0;
	@%p14 bra 	$L__BB0_32;
	setp.le.u64 	%p18, %rd21, %rd2;
	@%p18 bra 	$L__BB0_23;
	cvt.u32.u64 	%r59, %rd4;
	cvt.u32.u64 	%r60, %rd21;
	setp.ge.s32 	%p19, %r59, %r60;
	cvt.u64.u32 	%rd50, %r18;
	add.s64 	%rd51, %rd9, %rd50;
	mad.lo.s64 	%rd52, %rd51, %rd21, %rd5;
	shl.b64 	%rd53, %rd52, 3;
	add.s64 	%rd10, %rd1, %rd53;
	mov.u32 	%r62, _ZZ13pinned_kernelPKdPdmE4tile;
	mad.lo.s32 	%r63, %r22, 1440, %r62;
	shl.b32 	%r64, %r1, 3;
	add.s32 	%r65, %r63, %r64;
	add.s32 	%r6, %r65, 1440;
	@%p19 bra 	$L__BB0_19;
	ld.global.f64 	%fd7, [%rd10+8];
	st.shared.f64 	[%r6+8], %fd7;
	bra.uni 	$L__BB0_20;
$L__BB0_19:
	mov.b64 	%rd54, 0;
	st.shared.u64 	[%r6+8], %rd54;
$L__BB0_20:
	setp.le.u64 	%p20, %rd21, %rd8;
	@%p20 bra 	$L__BB0_22;
	ld.global.f64 	%fd8, [%rd10+16];
	st.shared.f64 	[%r6+16], %fd8;
	bra.uni 	$L__BB0_32;
$L__BB0_22:
	mov.b64 	%rd55, 0;
	st.shared.u64 	[%r6+16], %rd55;
	bra.uni 	$L__BB0_32;
$L__BB0_23:
	mov.u32 	%r55, _ZZ13pinned_kernelPKdPdmE4tile;
	mad.lo.s32 	%r56, %r22, 1440, %r55;
	shl.b32 	%r57, %r1, 3;
	add.s32 	%r58, %r56, %r57;
	mov.b64 	%rd49, 0;
	st.shared.u64 	[%r58+1448], %rd49;
	st.shared.u64 	[%r58+1456], %rd49;
	bra.uni 	$L__BB0_32;
$L__BB0_24:
	add.s32 	%r43, %r18, 2;
	cvt.u64.u32 	%rd11, %r43;
	max.u64 	%rd42, %rd11, %rd2;
	setp.ge.u64 	%p15, %rd42, %rd21;
	@%p15 bra 	$L__BB0_31;
	setp.le.u64 	%p16, %rd21, %rd4;
	add.s64 	%rd44, %rd9, %rd11;
	mad.lo.s64 	%rd45, %rd44, %rd21, %rd5;
	shl.b64 	%rd46, %rd45, 3;
	add.s64 	%rd12, %rd1, %rd46;
	mad.lo.s32 	%r51, %r22, 1440, %r24;
	shl.b32 	%r52, %r1, 3;
	add.s32 	%r53, %r51, %r52;
	add.s32 	%r7, %r53, 2736;
	@%p16 bra 	$L__BB0_27;
	ld.global.f64 	%fd5, [%rd12+8];
	st.shared.f64 	[%r7+8], %fd5;
	bra.uni 	$L__BB0_28;
$L__BB0_27:
	mov.b64 	%rd47, 0;
	st.shared.u64 	[%r7+8], %rd47;
$L__BB0_28:
	setp.le.u64 	%p17, %rd21, %rd8;
	@%p17 bra 	$L__BB0_30;
	ld.global.f64 	%fd6, [%rd12+16];
	st.shared.f64 	[%r7+16], %fd6;
	bra.uni 	$L__BB0_32;
$L__BB0_30:
	mov.b64 	%rd48, 0;
	st.shared.u64 	[%r7+16], %rd48;
	bra.uni 	$L__BB0_32;
$L__BB0_31:
	mad.lo.s32 	%r46, %r22, 1440, %r24;
	shl.b32 	%r47, %r1, 3;
	add.s32 	%r48, %r46, %r47;
	mov.b64 	%rd43, 0;
	st.shared.u64 	[%r48+2744], %rd43;
	st.shared.u64 	[%r48+2752], %rd43;
$L__BB0_32:
	setp.eq.s32 	%p21, %r22, 7;
	@%p21 bra 	$L__BB0_42;
	setp.ne.s32 	%p22, %r22, 0;
	@%p22 bra 	$L__BB0_50;
	setp.le.u64 	%p26, %rd21, %rd3;
	@%p26 bra 	$L__BB0_41;
	setp.le.u64 	%p27, %rd21, %rd4;
	cvt.u64.u32 	%rd65, %r4;
	mad.lo.s64 	%rd66, %rd21, %rd65, %rd3;
	mad.lo.s64 	%rd67, %rd66, %rd21, %rd5;
	shl.b64 	%rd68, %rd67, 3;
	add.s64 	%rd13, %rd1, %rd68;
	mov.u32 	%r80, _ZZ13pinned_kernelPKdPdmE4tile;
	mad.lo.s32 	%r81, %r2, 144, %r80;
	shl.b32 	%r82, %r1, 3;
	add.s32 	%r83, %r81, %r82;
	add.s32 	%r8, %r83, 144;
	@%p27 bra 	$L__BB0_37;
	ld.global.f64 	%fd11, [%rd13+8];
	st.shared.f64 	[%r8+8], %fd11;
	bra.uni 	$L__BB0_38;
$L__BB0_37:
	mov.b64 	%rd69, 0;
	st.shared.u64 	[%r8+8], %rd69;
$L__BB0_38:
	setp.le.u64 	%p28, %rd21, %rd8;
	@%p28 bra 	$L__BB0_40;
	ld.global.f64 	%fd12, [%rd13+16];
	st.shared.f64 	[%r8+16], %fd12;
	bra.uni 	$L__BB0_50;
$L__BB0_40:
	mov.b64 	%rd70, 0;
	st.shared.u64 	[%r8+16], %rd70;
	bra.uni 	$L__BB0_50;
$L__BB0_41:
	mov.u32 	%r76, _ZZ13pinned_kernelPKdPdmE4tile;
	mad.lo.s32 	%r77, %r2, 144, %r76;
	shl.b32 	%r78, %r1, 3;
	add.s32 	%r79, %r77, %r78;
	mov.b64 	%rd64, 0;
	st.shared.u64 	[%r79+152], %rd64;
	st.shared.u64 	[%r79+160], %rd64;
	bra.uni 	$L__BB0_50;
$L__BB0_42:
	add.s32 	%r67, %r4, 2;
	cvt.u64.u32 	%rd14, %r67;
	max.u64 	%rd57, %rd14, %rd3;
	setp.ge.u64 	%p23, %rd57, %rd21;
	@%p23 bra 	$L__BB0_49;
	setp.le.u64 	%p24, %rd21, %rd4;
	mad.lo.s64 	%rd59, %rd21, %rd14, %rd3;
	mad.lo.s64 	%rd60, %rd59, %rd21, %rd5;
	shl.b64 	%rd61, %rd60, 3;
	add.s64 	%rd15, %rd1, %rd61;
	mad.lo.s32 	%r73, %r2, 144, %r24;
	shl.b32 	%r74, %r1, 3;
	add.s32 	%r75, %r73, %r74;
	add.s32 	%r9, %r75, 13104;
	@%p24 bra 	$L__BB0_45;
	ld.global.f64 	%fd9, [%rd15+8];
	st.shared.f64 	[%r9+8], %fd9;
	bra.uni 	$L__BB0_46;
$L__BB0_45:
	mov.b64 	%rd62, 0;
	st.shared.u64 	[%r9+8], %rd62;
$L__BB0_46:
	setp.le.u64 	%p25, %rd21, %rd8;
	@%p25 bra 	$L__BB0_48;
	ld.global.f64 	%fd10, [%rd15+16];
	st.shared.f64 	[%r9+16], %fd10;
	bra.uni 	$L__BB0_50;
$L__BB0_48:
	mov.b64 	%rd63, 0;
	st.shared.u64 	[%r9+16], %rd63;
	bra.uni 	$L__BB0_50;
$L__BB0_49:
	mad.lo.s32 	%r69, %r2, 144, %r24;
	shl.b32 	%r70, %r1, 3;
	add.s32 	%r71, %r69, %r70;
	mov.b64 	%rd58, 0;
	st.shared.u64 	[%r71+13112], %rd58;
	st.shared.u64 	[%r71+13120], %rd58;
$L__BB0_50:
	ld.param.u64 	%rd78, [_Z13pinned_kernelPKdPdm_param_1];
	mov.u32 	%r85, _ZZ13pinned_kernelPKdPdmE4tile;
	mad.lo.s32 	%r86, %r22, 1440, %r85;
	mov.u32 	%r87, %tid.y;
	mad.lo.s32 	%r88, %r87, 144, %r86;
	mov.u32 	%r89, %tid.x;
	shl.b32 	%r90, %r89, 4;
	add.s32 	%r91, %r88, %r90;
	add.s32 	%r10, %r91, 1584;
	cvta.to.global.u64 	%rd16, %rd78;
	cvt.u32.u64 	%r92, %rd5;
	bar.sync 	0;
	add.s64 	%rd17, %rd21, -1;
	max.u64 	%rd72, %rd2, %rd3;
	setp.lt.u64 	%p2, %rd72, %rd17;
	setp.ge.u64 	%p29, %rd72, %rd17;
	setp.lt.s32 	%p30, %r92, 0;
	or.pred  	%p31, %p30, %p29;
	@%p31 bra 	$L__BB0_53;
	setp.le.u64 	%p32, %rd17, %rd4;
	@%p32 bra 	$L__BB0_53;
	ld.shared.f64 	%fd13, [%r10+-1432];
	ld.shared.f64 	%fd14, [%r10+1448];
	add.f64 	%fd15, %fd13, %fd14;
	ld.shared.f64 	%fd16, [%r10+-136];
	add.f64 	%fd17, %fd15, %fd16;
	ld.shared.f64 	%fd18, [%r10+152];
	add.f64 	%fd19, %fd17, %fd18;
	ld.shared.f64 	%fd20, [%r10];
	add.f64 	%fd21, %fd19, %fd20;
	ld.shared.f64 	%fd22, [%r10+16];
	add.f64 	%fd23, %fd21, %fd22;
	mul.f64 	%fd24, %fd23, 0d3FE999999999999A;
	shl.b64 	%rd74, %rd7, 3;
	add.s64 	%rd75, %rd16, %rd74;
	st.global.f64 	[%rd75+8], %fd24;
$L__BB0_53:
	setp.gt.s32 	%p33, %r92, -2;
	setp.gt.u64 	%p34, %rd17, %rd8;
	and.pred  	%p35, %p33, %p34;
	and.pred  	%p36, %p35, %p2;
	not.pred 	%p37, %p36;
	@%p37 bra 	$L__BB0_55;
	ld.shared.f64 	%fd25, [%r10+-1424];
	ld.shared.f64 	%fd26, [%r10+1456];
	add.f64 	%fd27, %fd25, %fd26;
	ld.shared.f64 	%fd28, [%r10+-128];
	add.f64 	%fd29, %fd27, %fd28;
	ld.shared.f64 	%fd30, [%r10+160];
	add.f64 	%fd31, %fd29, %fd30;
	ld.shared.f64 	%fd32, [%r10+8];
	add.f64 	%fd33, %fd31, %fd32;
	ld.shared.f64 	%fd34, [%r10+24];
	add.f64 	%fd35, %fd33, %fd34;
	mul.f64 	%fd36, %fd35, 0d3FE999999999999A;
	shl.b64 	%rd76, %rd7, 3;
	add.s64 	%rd77, %rd16, %rd76;
	st.global.f64 	[%rd77+16], %fd36;
$L__BB0_55:
	ret;

}


// ===== COMPILED SASS (sm_100) =====

	.target	sm_100

	.elftype	@"ET_EXEC"


//--------------------- .note.nv.tkinfo           --------------------------
	.section	.note.nv.tkinfo,"",@"SHT_NOTE"
	.sectionflags	@"SHF_NOTE_NV_TKINFO"
	.tkinfo
        /*0018*/ 	.word	0x00000002
        /*0030*/ 	.string	""
        /*0030*/ 	.string	"ptxas"
        /*0030*/ 	.string	"Cuda compilation tools, release 13.0, V13.0.88"
        /*0030*/ 	.string	"Build cuda_13.0.r13.0/compiler.36424714_0"
        /*0030*/ 	.string	"-arch sm_100 -m 64 "



//--------------------- .note.nv.cuinfo           --------------------------
	.section	.note.nv.cuinfo,"",@"SHT_NOTE"
	.sectionflags	@"SHF_NOTE_NV_CUINFO"
        /*0018*/ 	.short	0x0002
        /*001a*/ 	.short	0x0064
        /*001c*/ 	.short	0x0082
	.zero		2


//--------------------- .nv.info                  --------------------------
	.section	.nv.info,"",@"SHT_CUDA_INFO"
	.align	4


	//----- nvinfo : EIATTR_REGCOUNT
	.align		4
        /*0000*/ 	.byte	0x04, 0x2f
        /*0002*/ 	.short	(.L_1 - .L_0)
	.align		4
.L_0:
        /*0004*/ 	.word	index@(_Z13pinned_kernelPKdPdm)
        /*0008*/ 	.word	0x0000001e


	//----- nvinfo : EIATTR_FRAME_SIZE
	.align		4
.L_1:
        /*000c*/ 	.byte	0x04, 0x11
        /*000e*/ 	.short	(.L_3 - .L_2)
	.align		4
.L_2:
        /*0010*/ 	.word	index@(_Z13pinned_kernelPKdPdm)
        /*0014*/ 	.word	0x00000000


	//----- nvinfo : EIATTR_MIN_STACK_SIZE
	.align		4
.L_3:
        /*0018*/ 	.byte	0x04, 0x12
        /*001a*/ 	.short	(.L_5 - .L_4)
	.align		4
.L_4:
        /*001c*/ 	.word	index@(_Z13pinned_kernelPKdPdm)
        /*0020*/ 	.word	0x00000000
.L_5:


//--------------------- .nv.compat                --------------------------
	.section	.nv.compat,"",@"SHT_CUDA_COMPAT_INFO"
	.align	4
        /*0000*/ 	.byte	0x02, 0x09, 0x00, 0x00, 0x02, 0x02, 0x01, 0x00, 0x02, 0x05, 0x05, 0x00, 0x03, 0x07, 0x01, 0x01
        /*0010*/ 	.byte	0x02, 0x03, 0x00, 0x00, 0x02, 0x06, 0x01, 0x00, 0x04, 0x0b, 0x08, 0x00, 0x01, 0x00, 0x00, 0x00
        /*0020*/ 	.byte	0x00, 0x00, 0x00, 0x00


//--------------------- .nv.info._Z13pinned_kernelPKdPdm --------------------------
	.section	.nv.info._Z13pinned_kernelPKdPdm,"",@"SHT_CUDA_INFO"
	.sectionflags	@""
	.align	4


	//----- nvinfo : EIATTR_CUDA_API_VERSION
	.align		4
        /*0000*/ 	.byte	0x04, 0x37
        /*0002*/ 	.short	(.L_7 - .L_6)
.L_6:
        /*0004*/ 	.word	0x00000082


	//----- nvinfo : EIATTR_KPARAM_INFO
	.align		4
.L_7:
        /*0008*/ 	.byte	0x04, 0x17
        /*000a*/ 	.short	(.L_9 - .L_8)
.L_8:
        /*000c*/ 	.word	0x00000000
        /*0010*/ 	.short	0x0002
        /*0012*/ 	.short	0x0010
        /*0014*/ 	.byte	0x00, 0xf0, 0x21, 0x00


	//----- nvinfo : EIATTR_KPARAM_INFO
	.align		4
.L_9:
        /*0018*/ 	.byte	0x04, 0x17
        /*001a*/ 	.short	(.L_11 - .L_10)
.L_10:
        /*001c*/ 	.word	0x00000000
        /*0020*/ 	.short	0x0001
        /*0022*/ 	.short	0x0008
        /*0024*/ 	.byte	0x00, 0xf5, 0x21, 0x00


	//----- nvinfo : EIATTR_KPARAM_INFO
	.align		4
.L_11:
        /*0028*/ 	.byte	0x04, 0x17
        /*002a*/ 	.short	(.L_13 - .L_12)
.L_12:
        /*002c*/ 	.word	0x00000000
        /*0030*/ 	.short	0x0000
        /*0032*/ 	.short	0x0000
        /*0034*/ 	.byte	0x00, 0xf5, 0x21, 0x00


	//----- nvinfo : EIATTR_SPARSE_MMA_MASK
	.align		4
.L_13:
        /*0038*/ 	.byte	0x03, 0x50
        /*003a*/ 	.short	0x0000


	//----- nvinfo : EIATTR_MAXREG_COUNT
	.align		4
        /*003c*/ 	.byte	0x03, 0x1b
        /*003e*/ 	.short	0x00ff


	//----- nvinfo : EIATTR_NUM_BARRIERS
	.align		4
        /*0040*/ 	.byte	0x02, 0x4c
        /*0042*/ 	.byte	0x01
	.zero		1


	//----- nvinfo : EIATTR_MERCURY_ISA_VERSION
	.align		4
        /*0044*/ 	.byte	0x03, 0x5f
        /*0046*/ 	.short	0x0101


	//----- nvinfo : EIATTR_VRC_CTA_INIT_COUNT
	.align		4
        /*0048*/ 	.byte	0x02, 0x4a
	.zero		1
	.zero		1


	//----- nvinfo : EIATTR_EXIT_INSTR_OFFSETS
	.align		4
        /*004c*/ 	.byte	0x04, 0x1c
        /*004e*/ 	.short	(.L_15 - .L_14)


	//   ....[0]....
.L_14:
        /*0050*/ 	.word	0x00001090


	//   ....[1]....
        /*0054*/ 	.word	0x000011c0


	//----- nvinfo : EIATTR_CRS_STACK_SIZE
	.align		4
.L_15:
        /*0058*/ 	.byte	0x04, 0x1e
        /*005a*/ 	.short	(.L_17 - .L_16)
.L_16:
        /*005c*/ 	.word	0x00000000


	//----- nvinfo : EIATTR_CBANK_PARAM_SIZE
	.align		4
.L_17:
        /*0060*/ 	.byte	0x03, 0x19
        /*0062*/ 	.short	0x0018


	//----- nvinfo : EIATTR_PARAM_CBANK
	.align		4
        /*0064*/ 	.byte	0x04, 0x0a
        /*0066*/ 	.short	(.L_19 - .L_18)
	.align		4
.L_18:
        /*0068*/ 	.word	index@(.nv.constant0._Z13pinned_kernelPKdPdm)
        /*006c*/ 	.short	0x0380
        /*006e*/ 	.short	0x0018


	//----- nvinfo : EIATTR_SW_WAR
	.align		4
.L_19:
        /*0070*/ 	.byte	0x04, 0x36
        /*0072*/ 	.short	(.L_21 - .L_20)
.L_20:
        /*0074*/ 	.word	0x00000008
.L_21:


//--------------------- .nv.callgraph             --------------------------
	.section	.nv.callgraph,"",@"SHT_CUDA_CALLGRAPH"
	.align	4
	.sectionentsize	8
	.align		4
        /*0000*/ 	.word	0x00000000
	.align		4
        /*0004*/ 	.word	0xffffffff
	.align		4
        /*0008*/ 	.word	0x00000000
	.align		4
        /*000c*/ 	.word	0xfffffffe
	.align		4
        /*0010*/ 	.word	0x00000000
	.align		4
        /*0014*/ 	.word	0xfffffffd
	.align		4
        /*0018*/ 	.word	0x00000000
	.align		4
        /*001c*/ 	.word	0xfffffffc


//--------------------- .text._Z13pinned_kernelPKdPdm --------------------------
	.section	.text._Z13pinned_kernelPKdPdm,"ax",@progbits
	.align	128
        .global         _Z13pinned_kernelPKdPdm
        .type           _Z13pinned_kernelPKdPdm,@function
        .size           _Z13pinned_kernelPKdPdm,(.L_x_21 - _Z13pinned_kernelPKdPdm)
        .other          _Z13pinned_kernelPKdPdm,@"STO_CUDA_ENTRY STV_DEFAULT"
_Z13pinned_kernelPKdPdm:
.text._Z13pinned_kernelPKdPdm:
[----:B------:R-:W-:Y:S01]  /*0000*/  LDC R1, c[0x0][0x37c] ;  /* 0x0000df00ff017b82 */ /* 0x000fe20000000800 */
[----:B------:R-:W0:Y:S01]  /*0010*/  S2R R11, SR_CTAID.Y ;  /* 0x00000000000b7919 */ /* 0x000e220000002600 */
[----:B------:R-:W1:Y:S01]  /*0020*/  LDCU.64 UR4, c[0x0][0x390] ;  /* 0x00007200ff0477ac */ /* 0x000e620008000a00 */
[----:B------:R-:W-:Y:S01]  /*0030*/  IMAD.MOV.U32 R13, RZ, RZ, RZ ;  /* 0x000000ffff0d7224 */ /* 0x000fe200078e00ff */
[----:B------:R-:W0:Y:S01]  /*0040*/  S2R R20, SR_TID.Y ;  /* 0x0000000000147919 */ /* 0x000e220000002200 */
[----:B------:R-:W2:Y:S01]  /*0050*/  LDCU.64 UR6, c[0x0][0x358] ;  /* 0x00006b00ff0677ac */ /* 0x000ea20008000a00 */
[----:B------:R-:W3:Y:S01]  /*0060*/  S2R R0, SR_CTAID.Z ;  /* 0x0000000000007919 */ /* 0x000ee20000002700 */
[----:B------:R-:W3:Y:S01]  /*0070*/  S2R R9, SR_TID.Z ;  /* 0x0000000000097919 */ /* 0x000ee20000002300 */
[----:B------:R-:W4:Y:S01]  /*0080*/  S2R R3, SR_CTAID.X ;  /* 0x0000000000037919 */ /* 0x000f220000002500 */
[----:B------:R-:W4:Y:S01]  /*0090*/  S2R R8, SR_TID.X ;  /* 0x0000000000087919 */ /* 0x000f220000002100 */
[----:B0-----:R-:W-:-:S04]  /*00a0*/  IMAD R10, R11, 0x8, R20 ;  /* 0x000000080b0a7824 */ /* 0x001fc800078e0214 */
[----:B------:R-:W-:Y:S02]  /*00b0*/  VIADD R12, R10, 0x1 ;  /* 0x000000010a0c7836 */ /* 0x000fe40000000000 */
[----:B---3--:R-:W-:-:S04]  /*00c0*/  IMAD R7, R0, 0x8, R9 ;  /* 0x0000000800077824 */ /* 0x008fc800078e0209 */
[----:B------:R-:W-:Y:S02]  /*00d0*/  VIADD R6, R7, 0x1 ;  /* 0x0000000107067836 */ /* 0x000fe40000000000 */
[----:B----4-:R-:W-:-:S03]  /*00e0*/  IMAD R3, R3, 0x8, R8 ;  /* 0x0000000803037824 */ /* 0x010fc600078e0208 */
[C---:B------:R-:W-:Y:S01]  /*00f0*/  ISETP.GT.U32.AND P0, PT, R6.reuse, R12, PT ;  /* 0x0000000c0600720c */ /* 0x040fe20003f04070 */
[----:B-1----:R-:W-:-:S03]  /*0100*/  IMAD.WIDE.U32 R16, R6, UR4, R12 ;  /* 0x0000000406107c25 */ /* 0x002fc6000f8e000c */
[----:B------:R-:W-:Y:S01]  /*0110*/  ISETP.GT.U32.AND.EX P0, PT, RZ, RZ, PT, P0 ;  /* 0x000000ffff00720c */ /* 0x000fe20003f04100 */
[----:B------:R-:W-:-:S03]  /*0120*/  IMAD.SHL.U32 R14, R3, 0x2, RZ ;  /* 0x00000002030e7824 */ /* 0x000fc600078e00ff */
[----:B------:R-:W-:Y:S01]  /*0130*/  SEL R4, R6, R12, P0 ;  /* 0x0000000c06047207 */ /* 0x000fe20000000000 */
[----:B------:R-:W-:Y:S01]  /*0140*/  VIADD R5, R14, 0x1 ;  /* 0x000000010e057836 */ /* 0x000fe20000000000 */
[----:B------:R-:W-:-:S04]  /*0150*/  SHF.R.S32.HI R15, RZ, 0x1f, R14 ;  /* 0x0000001fff0f7819 */ /* 0x000fc8000001140e */
[----:B------:R-:W-:Y:S02]  /*0160*/  SHF.R.S32.HI R3, RZ, 0x1f, R5 ;  /* 0x0000001fff037819 */ /* 0x000fe40000011405 */
[----:B------:R-:W-:-:S04]  /*0170*/  ISETP.GT.U32.AND P0, PT, R5, R4, PT ;  /* 0x000000040500720c */ /* 0x000fc80003f04070 */
[----:B------:R-:W-:-:S04]  /*0180*/  ISETP.GT.U32.AND.EX P0, PT, R3, RZ, PT, P0 ;  /* 0x000000ff0300720c */ /* 0x000fc80003f04100 */
[----:B------:R-:W-:Y:S02]  /*0190*/  SEL R0, R5, R4, P0 ;  /* 0x0000000405007207 */ /* 0x000fe40000000000 */
[----:B------:R-:W-:Y:S02]  /*01a0*/  SEL R2, R3, RZ, P0 ;  /* 0x000000ff03027207 */ /* 0x000fe40000000000 */
[----:B------:R-:W-:-:S04]  /*01b0*/  ISETP.GE.U32.AND P0, PT, R0, UR4, PT ;  /* 0x0000000400007c0c */ /* 0x000fc8000bf06070 */
[----:B------:R-:W-:Y:S01]  /*01c0*/  ISETP.GE.U32.AND.EX P0, PT, R2, UR5, PT, P0 ;  /* 0x0000000502007c0c */ /* 0x000fe2000bf06100 */
[----:B------:R-:W-:-:S04]  /*01d0*/  IMAD R2, R6, UR5, RZ ;  /* 0x0000000506027c24 */ /* 0x000fc8000f8e02ff */
[----:B------:R-:W-:-:S04]  /*01e0*/  IMAD.IADD R0, R17, 0x1, R2 ;  /* 0x0000000111007824 */ /* 0x000fc800078e0202 */
[----:B------:R-:W-:-:S04]  /*01f0*/  IMAD R17, R0, UR4, RZ ;  /* 0x0000000400117c24 */ /* 0x000fc8000f8e02ff */
[----:B------:R-:W0:Y:S01]  /*0200*/  @!P0 LDC.64 R18, c[0x0][0x380] ;  /* 0x0000e000ff128b82 */ /* 0x000e220000000a00 */
[C---:B------:R-:W-:Y:S02]  /*0210*/  IMAD R21, R16.reuse, UR5, R17 ;  /* 0x0000000510157c24 */ /* 0x040fe4000f8e0211 */
[----:B------:R-:W-:-:S04]  /*0220*/  IMAD.WIDE.U32 R16, R16, UR4, R14 ;  /* 0x0000000410107c25 */ /* 0x000fc8000f8e000e */
[----:B------:R-:W-:Y:S01]  /*0230*/  IMAD.IADD R0, R17, 0x1, R21 ;  /* 0x0000000111007824 */ /* 0x000fe200078e0215 */
[----:B0-----:R-:W-:-:S04]  /*0240*/  @!P0 LEA R18, P1, R16, R18, 0x3 ;  /* 0x0000001210128211 */ /* 0x001fc800078218ff */
[----:B------:R-:W-:-:S06]  /*0250*/  @!P0 LEA.HI.X R19, R16, R19, R0, 0x3, P1 ;  /* 0x0000001310138211 */ /* 0x000fcc00008f1c00 */
[----:B--2---:R-:W2:Y:S01]  /*0260*/  @!P0 LDG.E.64 R18, desc[UR6][R18.64+0x8] ;  /* 0x0000080612128981 */ /* 0x004ea2000c1e1b00 */
[----:B------:R-:W-:Y:S01]  /*0270*/  MOV R21, 0x400 ;  /* 0x0000040000157802 */ /* 0x000fe20000000f00 */
[----:B------:R-:W-:Y:S01]  /*0280*/  VIADD R24, R14, 0x2 ;  /* 0x000000020e187836 */ /* 0x000fe20000000000 */
[----:B------:R-:W-:Y:S01]  /*0290*/  ISETP.GE.U32.AND P1, PT, R4, UR4, PT ;  /* 0x0000000404007c0c */ /* 0x000fe2000bf26070 */
[----:B------:R-:W0:Y:S01]  /*02a0*/  S2R R22, SR_CgaCtaId ;  /* 0x0000000000167919 */ /* 0x000e220000008800 */
[----:B------:R-:W-:Y:S02]  /*02b0*/  BSSY.RECONVERGENT B0, `(.L_x_0) ;  /* 0x0000013000007945 */ /* 0x000fe40003800200 */
[----:B------:R-:W-:Y:S02]  /*02c0*/  SHF.R.S32.HI R25, RZ, 0x1f, R24 ;  /* 0x0000001fff197819 */ /* 0x000fe40000011418 */
[----:B0-----:R-:W-:-:S05]  /*02d0*/  LEA R21, R22, R21, 0x18 ;  /* 0x0000001516157211 */ /* 0x001fca00078ec0ff */
[----:B------:R-:W-:-:S04]  /*02e0*/  IMAD R23, R9, 0x5a0, R21 ;  /* 0x000005a009177824 */ /* 0x000fc800078e0215 */
[----:B------:R-:W-:-:S04]  /*02f0*/  IMAD R27, R20, 0x90, R23 ;  /* 0x00000090141b7824 */ /* 0x000fc800078e0217 */
[----:B------:R-:W-:-:S05]  /*0300*/  IMAD R22, R8, 0x10, R27 ;  /* 0x0000001008167824 */ /* 0x000fca00078e021b */
[----:B--2---:R0:W-:Y:S04]  /*0310*/  @!P0 STS.64 [R22+0x638], R18 ;  /* 0x0006381216008388 */ /* 0x0041e80000000a00 */
[----:B------:R0:W-:Y:S01]  /*0320*/  @P0 STS.64 [R22+0x638], RZ ;  /* 0x000638ff16000388 */ /* 0x0001e20000000a00 */
[----:B------:R-:W-:-:S04]  /*0330*/  ISETP.GE.U32.AND P0, PT, R24, UR4, PT ;  /* 0x0000000418007c0c */ /* 0x000fc8000bf06070 */
[----:B------:R-:W-:-:S04]  /*0340*/  ISETP.GE.U32.AND.EX P0, PT, R25, UR5, PT, P0 ;  /* 0x0000000519007c0c */ /* 0x000fc8000bf06100 */
[----:B------:R-:W-:-:S13]  /*0350*/  ISETP.GE.U32.OR.EX P1, PT, RZ, UR5, P0, P1 ;  /* 0x00000005ff007c0c */ /* 0x000fda0008726510 */
[----:B0-----:R-:W-:Y:S05]  /*0360*/  @P1 BRA `(.L_x_1) ;  /* 0x0000000000181947 */ /* 0x001fea0003800000 */
[----:B------:R-:W0:Y:S02]  /*0370*/  LDCU.64 UR8, c[0x0][0x380] ;  /* 0x00007000ff0877ac */ /* 0x000e240008000a00 */
[----:B0-----:R-:W-:-:S04]  /*0380*/  LEA R18, P1, R16, UR8, 0x3 ;  /* 0x0000000810127c11 */ /* 0x001fc8000f8218ff */
[----:B------:R-:W-:-:S06]  /*0390*/  LEA.HI.X R19, R16, UR9, R0, 0x3, P1 ;  /* 0x0000000910137c11 */ /* 0x000fcc00088f1c00 */
[----:B------:R-:W2:Y:S04]  /*03a0*/  LDG.E.64 R18, desc[UR6][R18.64+0x10] ;  /* 0x0000100612127981 */ /* 0x000ea8000c1e1b00 */
[----:B--2---:R1:W-:Y:S01]  /*03b0*/  STS.64 [R22+0x640], R18 ;  /* 0x0006401216007388 */ /* 0x0043e20000000a00 */
[----:B------:R-:W-:Y:S05]  /*03c0*/  BRA `(.L_x_2) ;  /* 0x0000000000047947 */ /* 0x000fea0003800000 */
.L_x_1:
[----:B------:R0:W-:Y:S02]  /*03d0*/  STS.64 [R22+0x640], RZ ;  /* 0x000640ff16007388 */ /* 0x0001e40000000a00 */
.L_x_2:
[----:B------:R-:W-:Y:S05]  /*03e0*/  BSYNC.RECONVERGENT B0 ;  /* 0x0000000000007941 */ /* 0x000fea0003800200 */
.L_x_0:
[----:B------:R-:W-:Y:S01]  /*03f0*/  ISETP.NE.AND P1, PT, R8, 0x7, PT ;  /* 0x000000070800780c */ /* 0x000fe20003f25270 */
[----:B------:R-:W-:-:S12]  /*0400*/  BSSY.RECONVERGENT B0, `(.L_x_3) ;  /* 0x0000024000007945 */ /* 0x000fd80003800200 */
[----:B------:R-:W-:Y:S05]  /*0410*/  @!P1 BRA `(.L_x_4) ;  /* 0x0000000000389947 */ /* 0x000fea0003800000 */
[----:B------:R-:W-:-:S13]  /*0420*/  ISETP.NE.AND P1, PT, R8, RZ, PT ;  /* 0x000000ff0800720c */ /* 0x000fda0003f25270 */
[----:B------:R-:W-:Y:S05]  /*0430*/  @P1 BRA `(.L_x_5) ;  /* 0x0000000000801947 */ /* 0x000fea0003800000 */
[----:B------:R-:W-:Y:S02]  /*0440*/  ISETP.GE.AND P1, PT, R14, RZ, PT ;  /* 0x000000ff0e00720c */ /* 0x000fe40003f26270 */
[----:B------:R-:W-:-:S04]  /*0450*/  ISETP.GE.U32.AND P2, PT, R4, UR4, PT ;  /* 0x0000000404007c0c */ /* 0x000fc8000bf46070 */
[----:B------:R-:W-:-:S13]  /*0460*/  ISETP.GE.U32.OR.EX P1, PT, RZ, UR5, !P1, P2 ;  /* 0x00000005ff007c0c */ /* 0x000fda000cf26520 */
[----:B------:R-:W-:Y:S05]  /*0470*/  @P1 BRA `(.L_x_6) ;  /* 0x0000000000181947 */ /* 0x000fea0003800000 */
[----:B------:R-:W1:Y:S02]  /*0480*/  LDCU.64 UR8, c[0x0][0x380] ;  /* 0x00007000ff0877ac */ /* 0x000e640008000a00 */
[----:B-1----:R-:W-:-:S04]  /*0490*/  LEA R18, P1, R16, UR8, 0x3 ;  /* 0x0000000810127c11 */ /* 0x002fc8000f8218ff */
[----:B------:R-:W-:-:S06]  /*04a0*/  LEA.HI.X R19, R16, UR9, R0, 0x3, P1 ;  /* 0x0000000910137c11 */ /* 0x000fcc00088f1c00 */
[----:B------:R-:W2:Y:S04]  /*04b0*/  LDG.E.64 R18, desc[UR6][R18.64] ;  /* 0x0000000612127981 */ /* 0x000ea8000c1e1b00 */
[----:B--2---:R4:W-:Y:S01]  /*04c0*/  STS.64 [R27+0x630], R18 ;  /* 0x000630121b007388 */ /* 0x0049e20000000a00 */
[----:B------:R-:W-:Y:S05]  /*04d0*/  BRA `(.L_x_5) ;  /* 0x0000000000587947 */ /* 0x000fea0003800000 */
.L_x_6:
[----:B------:R3:W-:Y:S01]  /*04e0*/  STS.64 [R27+0x630], RZ ;  /* 0x000630ff1b007388 */ /* 0x0007e20000000a00 */
[----:B------:R-:W-:Y:S05]  /*04f0*/  BRA `(.L_x_5) ;  /* 0x0000000000507947 */ /* 0x000fea0003800000 */
.L_x_4:
[----:B-1----:R-:W-:-:S05]  /*0500*/  VIADD R19, R14, 0x3 ;  /* 0x000000030e137836 */ /* 0x002fca0000000000 */
[----:B------:R-:W-:Y:S02]  /*0510*/  ISETP.GT.U32.AND P1, PT, R19, R6, PT ;  /* 0x000000061300720c */ /* 0x000fe40003f24070 */
[----:B------:R-:W-:-:S04]  /*0520*/  SHF.R.S32.HI R18, RZ, 0x1f, R19 ;  /* 0x0000001fff127819 */ /* 0x000fc80000011413 */
[----:B------:R-:W-:-:S04]  /*0530*/  ISETP.GT.U32.AND.EX P1, PT, R18, RZ, PT, P1 ;  /* 0x000000ff1200720c */ /* 0x000fc80003f24110 */
[----:B------:R-:W-:Y:S02]  /*0540*/  SEL R19, R19, R6, P1 ;  /* 0x0000000613137207 */ /* 0x000fe40000800000 */
[----:B------:R-:W-:Y:S02]  /*0550*/  SEL R26, R18, RZ, P1 ;  /* 0x000000ff121a7207 */ /* 0x000fe40000800000 */
[----:B------:R-:W-:-:S04]  /*0560*/  ISETP.GT.U32.AND P1, PT, R12, R19, PT ;  /* 0x000000130c00720c */ /* 0x000fc80003f24070 */
[----:B------:R-:W-:-:S04]  /*0570*/  ISETP.GT.U32.AND.EX P1, PT, RZ, R26, PT, P1 ;  /* 0x0000001aff00720c */ /* 0x000fc80003f24110 */
[----:B------:R-:W-:-:S04]  /*0580*/  SEL R18, R12, R19, P1 ;  /* 0x000000130c127207 */ /* 0x000fc80000800000 */
[----:B------:R-:W-:Y:S02]  /*0590*/  ISETP.GE.U32.AND P2, PT, R18, UR4, PT ;  /* 0x0000000412007c0c */ /* 0x000fe4000bf46070 */
[----:B------:R-:W-:-:S04]  /*05a0*/  SEL R18, R26, RZ, !P1 ;  /* 0x000000ff1a127207 */ /* 0x000fc80004800000 */
[----:B------:R-:W-:-:S13]  /*05b0*/  ISETP.GE.U32.AND.EX P1, PT, R18, UR5, PT, P2 ;  /* 0x0000000512007c0c */ /* 0x000fda000bf26120 */
[----:B------:R-:W-:Y:S05]  /*05c0*/  @P1 BRA `(.L_x_7) ;  /* 0x0000000000181947 */ /* 0x000fea0003800000 */
[----:B------:R-:W1:Y:S02]  /*05d0*/  LDCU.64 UR8, c[0x0][0x380] ;  /* 0x00007000ff0877ac */ /* 0x000e640008000a00 */
[----:B-1----:R-:W-:-:S04]  /*05e0*/  LEA R18, P1, R16, UR8, 0x3 ;  /* 0x0000000810127c11 */ /* 0x002fc8000f8218ff */
[----:B------:R-:W-:-:S06]  /*05f0*/  LEA.HI.X R19, R16, UR9, R0, 0x3, P1 ;  /* 0x0000000910137c11 */ /* 0x000fcc00088f1c00 */
[----:B------:R-:W2:Y:S04]  /*0600*/  LDG.E.64 R18, desc[UR6][R18.64+0x18] ;  /* 0x0000180612127981 */ /* 0x000ea8000c1e1b00 */
[----:B--2---:R1:W-:Y:S01]  /*0610*/  STS.64 [R22+0x648], R18 ;  /* 0x0006481216007388 */ /* 0x0043e20000000a00 */
[----:B------:R-:W-:Y:S05]  /*0620*/  BRA `(.L_x_5) ;  /* 0x0000000000047947 */ /* 0x000fea0003800000 */
.L_x_7:
[----:B------:R2:W-:Y:S02]  /*0630*/  STS.64 [R22+0x648], RZ ;  /* 0x000648ff16007388 */ /* 0x0005e40000000a00 */
.L_x_5:
[----:B------:R-:W-:Y:S05]  /*0640*/  BSYNC.RECONVERGENT B0 ;  /* 0x0000000000007941 */ /* 0x000fea0003800200 */
.L_x_3:
[----:B------:R-:W-:Y:S01]  /*0650*/  ISETP.NE.AND P1, PT, R20, 0x7, PT ;  /* 0x000000071400780c */ /* 0x000fe20003f25270 */
[----:B------:R-:W-:-:S12]  /*0660*/  BSSY.RECONVERGENT B0, `(.L_x_8) ;  /* 0x000003c000007945 */ /* 0x000fd80003800200 */
[----:B------:R-:W-:Y:S05]  /*0670*/  @!P1 BRA `(.L_x_9) ;  /* 0x0000000000709947 */ /* 0x000fea0003800000 */
[----:B------:R-:W-:-:S13]  /*0680*/  ISETP.NE.AND P1, PT, R20, RZ, PT ;  /* 0x000000ff1400720c */ /* 0x000fda0003f25270 */
[----:B------:R-:W-:Y:S05]  /*0690*/  @P1 BRA `(.L_x_10) ;  /* 0x0000000000e01947 */ /* 0x000fea0003800000 */
[----:B------:R-:W-:-:S04]  /*06a0*/  ISETP.GE.U32.AND P1, PT, R6, UR4, PT ;  /* 0x0000000406007c0c */ /* 0x000fc8000bf26070 */
[----:B------:R-:W-:-:S13]  /*06b0*/  ISETP.GE.U32.AND.EX P1, PT, RZ, UR5, PT, P1 ;  /* 0x00000005ff007c0c */ /* 0x000fda000bf26110 */
[----:B------:R-:W-:Y:S05]  /*06c0*/  @P1 BRA `(.L_x_11) ;  /* 0x00000000004c1947 */ /* 0x000fea0003800000 */
[----:B------:R-:W-:Y:S01]  /*06d0*/  IMAD.MOV.U32 R11, RZ, RZ, RZ ;  /* 0x000000ffff0b7224 */ /* 0x000fe200078e00ff */
[----:B------:R-:W5:Y:S01]  /*06e0*/  LDCU.64 UR8, c[0x0][0x380] ;  /* 0x00007000ff0877ac */ /* 0x000f620008000a00 */
[----:B------:R-:W-:Y:S01]  /*06f0*/  ISETP.GE.AND P1, PT, R5, UR4, PT ;  /* 0x0000000405007c0c */ /* 0x000fe2000bf26270 */
[----:B------:R-:W-:-:S04]  /*0700*/  IMAD.WIDE.U32 R10, R6, UR4, R10 ;  /* 0x00000004060a7c25 */ /* 0x000fc8000f8e000a */
[----:B------:R-:W-:-:S04]  /*0710*/  IMAD.IADD R2, R2, 0x1, R11 ;  /* 0x0000000102027824 */ /* 0x000fc800078e020b */
[----:B------:R-:W-:-:S04]  /*0720*/  IMAD R11, R2, UR4, RZ ;  /* 0x00000004020b7c24 */ /* 0x000fc8000f8e02ff */
[C---:B-1--4-:R-:W-:Y:S02]  /*0730*/  IMAD R19, R10.reuse, UR5, R11 ;  /* 0x000000050a137c24 */ /* 0x052fe4000f8e020b */
[----:B------:R-:W-:-:S04]  /*0740*/  IMAD.WIDE.U32 R10, R10, UR4, R14 ;  /* 0x000000040a0a7c25 */ /* 0x000fc8000f8e000e */
[----:B------:R-:W-:Y:S01]  /*0750*/  IMAD.IADD R11, R11, 0x1, R19 ;  /* 0x000000010b0b7824 */ /* 0x000fe200078e0213 */
[----:B-----5:R-:W-:-:S04]  /*0760*/  LEA R18, P2, R10, UR8, 0x3 ;  /* 0x000000080a127c11 */ /* 0x020fc8000f8418ff */
[----:B------:R-:W-:-:S05]  /*0770*/  LEA.HI.X R19, R10, UR9, R11, 0x3, P2 ;  /* 0x000000090a137c11 */ /* 0x000fca00090f1c0b */
[----:B------:R-:W4:Y:S04]  /*0780*/  @!P1 LDG.E.64 R10, desc[UR6][R18.64+0x8] ;  /* 0x00000806120a9981 */ /* 0x000f28000c1e1b00 */
[----:B---3--:R-:W3:Y:S01]  /*0790*/  @!P0 LDG.E.64 R26, desc[UR6][R18.64+0x10] ;  /* 0x00001006121a8981 */ /* 0x008ee2000c1e1b00 */
[----:B------:R-:W-:-:S05]  /*07a0*/  IMAD R23, R8, 0x10, R23 ;  /* 0x0000001008177824 */ /* 0x000fca00078e0217 */
[----:B----4-:R1:W-:Y:S04]  /*07b0*/  @!P1 STS.64 [R23+0x5a8], R10 ;  /* 0x0005a80a17009388 */ /* 0x0103e80000000a00 */
[----:B---3--:R1:W-:Y:S04]  /*07c0*/  @!P0 STS.64 [R23+0x5b0], R26 ;  /* 0x0005b01a17008388 */ /* 0x0083e80000000a00 */
[----:B------:R1:W-:Y:S04]  /*07d0*/  @P1 STS.64 [R23+0x5a8], RZ ;  /* 0x0005a8ff17001388 */ /* 0x0003e80000000a00 */
[----:B------:R1:W-:Y:S01]  /*07e0*/  @P0 STS.64 [R23+0x5b0], RZ ;  /* 0x0005b0ff17000388 */ /* 0x0003e20000000a00 */
[----:B------:R-:W-:Y:S05]  /*07f0*/  BRA `(.L_x_10) ;  /* 0x0000000000887947 */ /* 0x000fea0003800000 */
.L_x_11:
[----:B------:R-:W-:-:S05]  /*0800*/  IMAD R23, R8, 0x10, R23 ;  /* 0x0000001008177824 */ /* 0x000fca00078e0217 */
[----:B------:R0:W-:Y:S04]  /*0810*/  STS.64 [R23+0x5a8], RZ ;  /* 0x0005a8ff17007388 */ /* 0x0001e80000000a00 */
[----:B------:R0:W-:Y:S01]  /*0820*/  STS.64 [R23+0x5b0], RZ ;  /* 0x0005b0ff17007388 */ /* 0x0001e20000000a00 */
[----:B------:R-:W-:Y:S05]  /*0830*/  BRA `(.L_x_10) ;  /* 0x0000000000787947 */ /* 0x000fea0003800000 */
.L_x_9:
[----:B------:R-:W-:-:S05]  /*0840*/  VIADD R10, R10, 0x2 ;  /* 0x000000020a0a7836 */ /* 0x000fca0000000000 */
[----:B------:R-:W-:-:S04]  /*0850*/  ISETP.GT.U32.AND P1, PT, R10, R6, PT ;  /* 0x000000060a00720c */ /* 0x000fc80003f24070 */
[----:B------:R-:W-:-:S04]  /*0860*/  ISETP.GT.U32.AND.EX P1, PT, RZ, RZ, PT, P1 ;  /* 0x000000ffff00720c */ /* 0x000fc80003f24110 */
[----:B-1--4-:R-:W-:-:S04]  /*0870*/  SEL R18, R10, R6, P1 ;  /* 0x000000060a127207 */ /* 0x012fc80000800000 */
[----:B------:R-:W-:-:S04]  /*0880*/  ISETP.GE.U32.AND P1, PT, R18, UR4, PT ;  /* 0x0000000412007c0c */ /* 0x000fc8000bf26070 */
[----:B------:R-:W-:-:S13]  /*0890*/  ISETP.GE.U32.AND.EX P1, PT, RZ, UR5, PT, P1 ;  /* 0x00000005ff007c0c */ /* 0x000fda000bf26110 */
[----:B------:R-:W-:Y:S05]  /*08a0*/  @P1 BRA `(.L_x_12) ;  /* 0x0000000000501947 */ /* 0x000fea0003800000 */
[----:B------:R-:W-:Y:S01]  /*08b0*/  IMAD.MOV.U32 R11, RZ, RZ, RZ ;  /* 0x000000ffff0b7224 */ /* 0x000fe200078e00ff */
[----:B------:R-:W1:Y:S01]  /*08c0*/  LDCU.64 UR8, c[0x0][0x380] ;  /* 0x00007000ff0877ac */ /* 0x000e620008000a00 */
[----:B------:R-:W-:Y:S01]  /*08d0*/  ISETP.GE.U32.AND P1, PT, R5, UR4, PT ;  /* 0x0000000405007c0c */ /* 0x000fe2000bf26070 */
[----:B------:R-:W-:-:S03]  /*08e0*/  IMAD.WIDE.U32 R10, R6, UR4, R10 ;  /* 0x00000004060a7c25 */ /* 0x000fc6000f8e000a */
[----:B------:R-:W-:Y:S01]  /*08f0*/  ISETP.GE.U32.AND.EX P1, PT, R3, UR5, PT, P1 ;  /* 0x0000000503007c0c */ /* 0x000fe2000bf26110 */
[----:B------:R-:W-:-:S04]  /*0900*/  IMAD.IADD R2, R2, 0x1, R11 ;  /* 0x0000000102027824 */ /* 0x000fc800078e020b */
[----:B------:R-:W-:-:S04]  /*0910*/  IMAD R11, R2, UR4, RZ ;  /* 0x00000004020b7c24 */ /* 0x000fc8000f8e02ff */
[C---:B------:R-:W-:Y:S02]  /*0920*/  IMAD R19, R10.reuse, UR5, R11 ;  /* 0x000000050a137c24 */ /* 0x040fe4000f8e020b */
[----:B------:R-:W-:-:S04]  /*0930*/  IMAD.WIDE.U32 R10, R10, UR4, R14 ;  /* 0x000000040a0a7c25 */ /* 0x000fc8000f8e000e */
[----:B------:R-:W-:Y:S01]  /*0940*/  IMAD.IADD R11, R11, 0x1, R19 ;  /* 0x000000010b0b7824 */ /* 0x000fe200078e0213 */
[----:B-1----:R-:W-:-:S04]  /*0950*/  LEA R18, P2, R10, UR8, 0x3 ;  /* 0x000000080a127c11 */ /* 0x002fc8000f8418ff */
        /* <DEDUP_REMOVED lines=9> */
.L_x_12:
[----:B------:R-:W-:-:S05]  /*09f0*/  IMAD R23, R8, 0x10, R23 ;  /* 0x0000001008177824 */ /* 0x000fca00078e0217 */
[----:B------:R4:W-:Y:S04]  /*0a00*/  STS.64 [R23+0xab8], RZ ;  /* 0x000ab8ff17007388 */ /* 0x0009e80000000a00 */
[----:B------:R4:W-:Y:S02]  /*0a10*/  STS.64 [R23+0xac0], RZ ;  /* 0x000ac0ff17007388 */ /* 0x0009e40000000a00 */
.L_x_10:
[----:B------:R-:W-:Y:S05]  /*0a20*/  BSYNC.RECONVERGENT B0 ;  /* 0x0000000000007941 */ /* 0x000fea0003800200 */
.L_x_8:
        /* <DEDUP_REMOVED lines=8> */
[----:B------:R-:W1:Y:S01]  /*0ab0*/  LDCU.64 UR8, c[0x0][0x380] ;  /* 0x00007000ff0877ac */ /* 0x000e620008000a00 */
[----:B------:R-:W-:Y:S01]  /*0ac0*/  IMAD.WIDE.U32 R12, R7, UR4, R12 ;  /* 0x00000004070c7c25 */ /* 0x000fe2000f8e000c */
[----:B------:R-:W-:-:S03]  /*0ad0*/  ISETP.GE.U32.AND P1, PT, R5, UR4, PT ;  /* 0x0000000405007c0c */ /* 0x000fc6000bf26070 */
[----:B------:R-:W-:Y:S01]  /*0ae0*/  IMAD R7, R7, UR5, R13 ;  /* 0x0000000507077c24 */ /* 0x000fe2000f8e020d */
[----:B------:R-:W-:-:S03]  /*0af0*/  ISETP.GE.U32.AND.EX P1, PT, R3, UR5, PT, P1 ;  /* 0x0000000503007c0c */ /* 0x000fc6000bf26110 */
[----:B------:R-:W-:Y:S02]  /*0b00*/  IMAD R9, R7, UR4, RZ ;  /* 0x0000000407097c24 */ /* 0x000fe4000f8e02ff */
[----:B------:R-:W-:-:S04]  /*0b10*/  IMAD.WIDE.U32 R6, R12, UR4, R14 ;  /* 0x000000040c067c25 */ /* 0x000fc8000f8e000e */
[----:B------:R-:W-:Y:S01]  /*0b20*/  IMAD R9, R12, UR5, R9 ;  /* 0x000000050c097c24 */ /* 0x000fe2000f8e0209 */
[----:B-1----:R-:W-:-:S03]  /*0b30*/  LEA R10, P2, R6, UR8, 0x3 ;  /* 0x00000008060a7c11 */ /* 0x002fc6000f8418ff */
[----:B------:R-:W-:-:S05]  /*0b40*/  IMAD.IADD R7, R7, 0x1, R9 ;  /* 0x0000000107077824 */ /* 0x000fca00078e0209 */
[----:B------:R-:W-:-:S05]  /*0b50*/  LEA.HI.X R11, R6, UR9, R7, 0x3, P2 ;  /* 0x00000009060b7c11 */ /* 0x000fca00090f1c07 */
[----:B------:R-:W5:Y:S04]  /*0b60*/  @!P1 LDG.E.64 R6, desc[UR6][R10.64+0x8] ;  /* 0x000008060a069981 */ /* 0x000f68000c1e1b00 */
[----:B------:R-:W2:Y:S01]  /*0b70*/  @!P0 LDG.E.64 R12, desc[UR6][R10.64+0x10] ;  /* 0x000010060a0c8981 */ /* 0x000ea2000c1e1b00 */
[----:B------:R-:W-:-:S04]  /*0b80*/  IMAD R21, R20, 0x90, R21 ;  /* 0x0000009014157824 */ /* 0x000fc800078e0215 */
[----:B------:R-:W-:-:S05]  /*0b90*/  IMAD R21, R8, 0x10, R21 ;  /* 0x0000001008157824 */ /* 0x000fca00078e0215 */
[----:B-----5:R1:W-:Y:S04]  /*0ba0*/  @!P1 STS.64 [R21+0x98], R6 ;  /* 0x0000980615009388 */ /* 0x0203e80000000a00 */
[----:B--2---:R1:W-:Y:S04]  /*0bb0*/  @!P0 STS.64 [R21+0xa0], R12 ;  /* 0x0000a00c15008388 */ /* 0x0043e80000000a00 */
[----:B------:R1:W-:Y:S04]  /*0bc0*/  @P1 STS.64 [R21+0x98], RZ ;  /* 0x000098ff15001388 */ /* 0x0003e80000000a00 */
[----:B------:R1:W-:Y:S01]  /*0bd0*/  @P0 STS.64 [R21+0xa0], RZ ;  /* 0x0000a0ff15000388 */ /* 0x0003e20000000a00 */
[----:B------:R-:W-:Y:S05]  /*0be0*/  BRA `(.L_x_15) ;  /* 0x0000000000907947 */ /* 0x000fea0003800000 */
.L_x_16:
[----:B------:R-:W-:-:S04]  /*0bf0*/  IMAD R21, R20, 0x90, R21 ;  /* 0x0000009014157824 */ /* 0x000fc800078e0215 */
[----:B------:R-:W-:-:S05]  /*0c00*/  IMAD R21, R8, 0x10, R21 ;  /* 0x0000001008157824 */ /* 0x000fca00078e0215 */
[----:B------:R0:W-:Y:S04]  /*0c10*/  STS.64 [R21+0x98], RZ ;  /* 0x000098ff15007388 */ /* 0x0001e80000000a00 */
[----:B------:R0:W-:Y:S01]  /*0c20*/  STS.64 [R21+0xa0], RZ ;  /* 0x0000a0ff15007388 */ /* 0x0001e20000000a00 */
[----:B------:R-:W-:Y:S05]  /*0c30*/  BRA `(.L_x_15) ;  /* 0x00000000007c7947 */ /* 0x000fea0003800000 */
.L_x_14:
[----:B------:R-:W-:-:S05]  /*0c40*/  VIADD R7, R7, 0x2 ;  /* 0x0000000207077836 */ /* 0x000fca0000000000 */
[----:B------:R-:W-:-:S04]  /*0c50*/  ISETP.GT.U32.AND P1, PT, R7, R12, PT ;  /* 0x0000000c0700720c */ /* 0x000fc80003f24070 */
[----:B------:R-:W-:-:S04]  /*0c60*/  ISETP.GT.U32.AND.EX P1, PT, RZ, RZ, PT, P1 ;  /* 0x000000ffff00720c */ /* 0x000fc80003f24110 */
[----:B------:R-:W-:-:S04]  /*0c70*/  SEL R2, R7, R12, P1 ;  /* 0x0000000c07027207 */ /* 0x000fc80000800000 */
[----:B------:R-:W-:-:S04]  /*0c80*/  ISETP.GE.U32.AND P1, PT, R2, UR4, PT ;  /* 0x0000000402007c0c */ /* 0x000fc8000bf26070 */
[----:B------:R-:W-:-:S13]  /*0c90*/  ISETP.GE.U32.AND.EX P1, PT, RZ, UR5, PT, P1 ;  /* 0x00000005ff007c0c */ /* 0x000fda000bf26110 */
[----:B------:R-:W-:Y:S05]  /*0ca0*/  @P1 BRA `(.L_x_17) ;  /* 0x0000000000501947 */ /* 0x000fea0003800000 */
[----:B------:R-:W5:Y:S01]  /*0cb0*/  LDCU.64 UR8, c[0x0][0x380] ;  /* 0x00007000ff0877ac */ /* 0x000f620008000a00 */
[----:B------:R-:W-:Y:S01]  /*0cc0*/  IMAD.WIDE.U32 R12, R7, UR4, R12 ;  /* 0x00000004070c7c25 */ /* 0x000fe2000f8e000c */
[----:B------:R-:W-:-:S03]  /*0cd0*/  ISETP.GE.U32.AND P1, PT, R5, UR4, PT ;  /* 0x0000000405007c0c */ /* 0x000fc6000bf26070 */
[----:B------:R-:W-:Y:S01]  /*0ce0*/  IMAD R7, R7, UR5, R13 ;  /* 0x0000000507077c24 */ /* 0x000fe2000f8e020d */
[----:B------:R-:W-:Y:S01]  /*0cf0*/  ISETP.GE.U32.AND.EX P1, PT, R3, UR5, PT, P1 ;  /* 0x0000000503007c0c */ /* 0x000fe2000bf26110 */
[----:B-1----:R-:W-:-:S04]  /*0d00*/  IMAD.WIDE.U32 R10, R12, UR4, R14 ;  /* 0x000000040c0a7c25 */ /* 0x002fc8000f8e000e */
[----:B------:R-:W-:-:S04]  /*0d10*/  IMAD R7, R7, UR4, RZ ;  /* 0x0000000407077c24 */ /* 0x000fc8000f8e02ff */
[----:B------:R-:W-:Y:S01]  /*0d20*/  IMAD R7, R12, UR5, R7 ;  /* 0x000000050c077c24 */ /* 0x000fe2000f8e0207 */
[----:B-----5:R-:W-:-:S03]  /*0d30*/  LEA R6, P2, R10, UR8, 0x3 ;  /* 0x000000080a067c11 */ /* 0x020fc6000f8418ff */
        /* <DEDUP_REMOVED lines=11> */
.L_x_17:
[----:B------:R-:W-:-:S04]  /*0df0*/  IMAD R21, R20, 0x90, R21 ;  /* 0x0000009014157824 */ /* 0x000fc800078e0215 */
[----:B------:R-:W-:-:S05]  /*0e00*/  IMAD R21, R8, 0x10, R21 ;  /* 0x0000001008157824 */ /* 0x000fca00078e0215 */
[----:B------:R0:W-:Y:S04]  /*0e10*/  STS.64 [R21+0x3338], RZ ;  /* 0x003338ff15007388 */ /* 0x0001e80000000a00 */
[----:B------:R0:W-:Y:S02]  /*0e20*/  STS.64 [R21+0x3340], RZ ;  /* 0x003340ff15007388 */ /* 0x0001e40000000a00 */
.L_x_15:
[----:B------:R-:W-:Y:S05]  /*0e30*/  BSYNC.RECONVERGENT B0 ;  /* 0x0000000000007941 */ /* 0x000fea0003800200 */
.L_x_13:
[----:B------:R-:W-:Y:S01]  /*0e40*/  UIADD3 UR4, UP0, UPT, UR4, -0x1, URZ ;  /* 0xffffffff04047890 */ /* 0x000fe2000ff1e0ff */
[----:B------:R-:W-:Y:S03]  /*0e50*/  BAR.SYNC.DEFER_BLOCKING 0x0 ;  /* 0x0000000000007b1d */ /* 0x000fe60000010000 */
[----:B------:R-:W-:Y:S02]  /*0e60*/  UIADD3.X UR5, UPT, UPT, UR5, -0x1, URZ, UP0, !UPT ;  /* 0xffffffff05057890 */ /* 0x000fe400087fe4ff */
[----:B------:R-:W-:Y:S01]  /*0e70*/  ISETP.GE.U32.AND P3, PT, R4, UR4, PT ;  /* 0x0000000404007c0c */ /* 0x000fe2000bf66070 */
[----:B------:R-:W-:Y:S01]  /*0e80*/  BSSY.RECONVERGENT B0, `(.L_x_18) ;  /* 0x0000020000007945 */ /* 0x000fe20003800200 */
[----:B------:R-:W-:Y:S02]  /*0e90*/  ISETP.LT.U32.AND P2, PT, R5, UR4, PT ;  /* 0x0000000405007c0c */ /* 0x000fe4000bf41070 */
[----:B------:R-:W-:Y:S01]  /*0ea0*/  IMAD.U32 R2, RZ, RZ, UR5 ;  /* 0x00000005ff027e24 */ /* 0x000fe2000f8e00ff */
[----:B------:R-:W-:Y:S01]  /*0eb0*/  ISETP.GE.U32.AND.EX P3, PT, RZ, UR5, PT, P3 ;  /* 0x00000005ff007c0c */ /* 0x000fe2000bf66130 */
[----:B-1----:R-:W-:Y:S01]  /*0ec0*/  IMAD.U32 R6, RZ, RZ, UR5 ;  /* 0x00000005ff067e24 */ /* 0x002fe2000f8e00ff */
[----:B------:R-:W-:-:S02]  /*0ed0*/  ISETP.LT.U32.AND P0, PT, R24, UR4, PT ;  /* 0x0000000418007c0c */ /* 0x000fc4000bf01070 */
[----:B------:R-:W-:Y:S02]  /*0ee0*/  ISETP.GT.U32.AND.EX P2, PT, R2, R3, PT, P2 ;  /* 0x000000030200720c */ /* 0x000fe40003f44120 */
[----:B------:R-:W-:Y:S02]  /*0ef0*/  ISETP.LT.OR P3, PT, R14, RZ, P3 ;  /* 0x000000ff0e00720c */ /* 0x000fe40001f61670 */
[----:B------:R-:W-:Y:S02]  /*0f00*/  ISETP.GT.U32.AND.EX P0, PT, R6, R25, PT, P0 ;  /* 0x000000190600720c */ /* 0x000fe40003f04100 */
[----:B------:R-:W-:Y:S02]  /*0f10*/  PLOP3.LUT P2, PT, P3, P2, PT, 0xf2, 0x2f ;  /* 0x00000000002f781c */ /* 0x000fe40001f45e72 */
[----:B------:R-:W-:Y:S02]  /*0f20*/  ISETP.LT.U32.AND P1, PT, R4, UR4, PT ;  /* 0x0000000404007c0c */ /* 0x000fe4000bf21070 */
[----:B------:R-:W-:-:S04]  /*0f30*/  ISETP.GT.AND P0, PT, R14, -0x2, P0 ;  /* 0xfffffffe0e00780c */ /* 0x000fc80000704270 */
[----:B------:R-:W-:-:S05]  /*0f40*/  ISETP.LT.U32.AND.EX P0, PT, RZ, UR5, P0, P1 ;  /* 0x00000005ff007c0c */ /* 0x000fca0008701110 */
[----:B------:R-:W-:Y:S08]  /*0f50*/  @P2 BRA `(.L_x_19) ;  /* 0x0000000000482947 */ /* 0x000ff00003800000 */
[----:B------:R-:W-:Y:S01]  /*0f60*/  LDS.64 R2, [R22+0x98] ;  /* 0x0000980016027984 */ /* 0x000fe20000000a00 */
[----:B------:R-:W1:Y:S03]  /*0f70*/  LDCU.64 UR10, c[0x0][0x388] ;  /* 0x00007100ff0a77ac */ /* 0x000e660008000a00 */
[----:B------:R-:W5:Y:S01]  /*0f80*/  LDS.64 R4, [R22+0xbd8] ;  /* 0x000bd80016047984 */ /* 0x000f620000000a00 */
[----:B------:R-:W-:Y:S01]  /*0f90*/  UMOV UR8, 0x9999999a ;  /* 0x9999999a00087882 */ /* 0x000fe20000000000 */
[----:B------:R-:W-:Y:S02]  /*0fa0*/  UMOV UR9, 0x3fe99999 ;  /* 0x3fe9999900097882 */ /* 0x000fe40000000000 */
[----:B------:R-:W0:Y:S04]  /*0fb0*/  LDS.64 R6, [R22+0x5a8] ;  /* 0x0005a80016067984 */ /* 0x000e280000000a00 */
[----:B------:R-:W2:Y:S04]  /*0fc0*/  LDS.64 R8, [R22+0x6c8] ;  /* 0x0006c80016087984 */ /* 0x000ea80000000a00 */
[----:B------:R-:W3:Y:S04]  /*0fd0*/  LDS.64 R10, [R22+0x630] ;  /* 0x00063000160a7984 */ /* 0x000ee80000000a00 */
[----:B------:R-:W4:Y:S01]  /*0fe0*/  LDS.64 R12, [R22+0x640] ;  /* 0x00064000160c7984 */ /* 0x000f220000000a00 */
[----:B-----5:R-:W-:Y:S01]  /*0ff0*/  DADD R2, R2, R4 ;  /* 0x0000000002027229 */ /* 0x020fe20000000004 */
[----:B-1----:R-:W-:-:S04]  /*1000*/  LEA R4, P1, R16, UR10, 0x3 ;  /* 0x0000000a10047c11 */ /* 0x002fc8000f8218ff */
[----:B------:R-:W-:-:S03]  /*1010*/  LEA.HI.X R5, R16, UR11, R0, 0x3, P1 ;  /* 0x0000000b10057c11 */ /* 0x000fc600088f1c00 */
[----:B0-----:R-:W-:-:S08]  /*1020*/  DADD R2, R2, R6 ;  /* 0x0000000002027229 */ /* 0x001fd00000000006 */
[----:B--2---:R-:W-:-:S08]  /*1030*/  DADD R2, R2, R8 ;  /* 0x0000000002027229 */ /* 0x004fd00000000008 */
[----:B---3--:R-:W-:-:S08]  /*1040*/  DADD R2, R2, R10 ;  /* 0x0000000002027229 */ /* 0x008fd0000000000a */
[----:B----4-:R-:W-:-:S08]  /*1050*/  DADD R2, R2, R12 ;  /* 0x0000000002027229 */ /* 0x010fd0000000000c */
[----:B------:R-:W-:-:S07]  /*1060*/  DMUL R2, R2, UR8 ;  /* 0x0000000802027c28 */ /* 0x000fce0008000000 */
[----:B------:R1:W-:Y:S04]  /*1070*/  STG.E.64 desc[UR6][R4.64+0x8], R2 ;  /* 0x0000080204007986 */ /* 0x0003e8000c101b06 */
.L_x_19:
[----:B------:R-:W-:Y:S05]  /*1080*/  BSYNC.RECONVERGENT B0 ;  /* 0x0000000000007941 */ /* 0x000fea0003800200 */
.L_x_18:
[----:B------:R-:W-:Y:S05]  /*1090*/  @!P0 EXIT ;  /* 0x000000000000894d */ /* 0x000fea0003800000 */
[----:B-1----:R-:W-:Y:S01]  /*10a0*/  LDS.64 R2, [R22+0xa0] ;  /* 0x0000a00016027984 */ /* 0x002fe20000000a00 */
        /* <DEDUP_REMOVED lines=16> */
[----:B------:R-:W-:Y:S01]  /*11b0*/  STG.E.64 desc[UR6][R4.64+0x10], R2 ;  /* 0x0000100204007986 */ /* 0x000fe2000c101b06 */
[----:B------:R-:W-:Y:S05]  /*11c0*/  EXIT ;  /* 0x000000000000794d */ /* 0x000fea0003800000 */
.L_x_20:
[----:B------:R-:W-:-:S00]  /*11d0*/  BRA `(.L_x_20) ;  /* 0xfffffffc00fc7947 */ /* 0x000fc0000383ffff */
[----:B------:R-:W-:-:S00]  /*11e0*/  NOP ;  /* 0x0000000000007918 */ /* 0x000fc00000000000 */
        /* <DEDUP_REMOVED lines=9> */
.L_x_21:


//--------------------- .nv.shared._Z13pinned_kernelPKdPdm --------------------------
	.section	.nv.shared._Z13pinned_kernelPKdPdm,"aw",@nobits
	.sectionflags	@""
	.align	8
.nv.shared._Z13pinned_kernelPKdPdm:
	.zero		15424


//--------------------- .nv.shared.reserved.0     --------------------------
	.section	.nv.shared.reserved.0,"aw",@nobits
	.weak		__nv_reservedSMEM_offset_0_alias
	.size		__nv_reservedSMEM_offset_0_alias, 0, 64
	.other		__nv_reservedSMEM_offset_0_alias,@"STO_CUDA_RESERVED_SHARED STV_DEFAULT"
__nv_reservedSMEM_offset_0_alias:
	.zero		0
	.zero		64


//--------------------- .nv.constant0._Z13pinned_kernelPKdPdm --------------------------
	.section	.nv.constant0._Z13pinned_kernelPKdPdm,"a",@progbits
	.sectionflags	@""
	.align	4
.nv.constant0._Z13pinned_kernelPKdPdm:
	.zero		920


//--------------------- SYMBOLS --------------------------

	.type		.nv.reservedSmem.offset0,@object
	.size		.nv.reservedSmem.offset0,0x4
	.type		.nv.reservedSmem.cap,@object
	.size		.nv.reservedSmem.cap,0x4
